	.headerflags	@"EF_CUDA_TEXMODE_UNIFIED EF_CUDA_64BIT_ADDRESS EF_CUDA_ACCELERATORS EF_CUDA_SM90 EF_CUDA_VIRTUAL_SM(EF_CUDA_SM90)"
	.elftype	@"ET_EXEC"


//--------------------- .nv.info                  --------------------------
	.section	.nv.info,"",@"SHT_CUDA_INFO"
	.align	4


	//----- nvinfo : EIATTR_REGCOUNT
	.align		4
        /*0000*/ 	.byte	0x04, 0x2f
        /*0002*/ 	.short	(.L_1 - .L_0)
	.align		4
.L_0:
        /*0004*/ 	.word	index@(triton_poi_fused_convolution_79)
        /*0008*/ 	.word	0x0000000c


	//----- nvinfo : EIATTR_MIN_STACK_SIZE
	.align		4
.L_1:
        /*000c*/ 	.byte	0x04, 0x12
        /*000e*/ 	.short	(.L_3 - .L_2)
	.align		4
.L_2:
        /*0010*/ 	.word	index@(triton_poi_fused_convolution_79)
        /*0014*/ 	.word	0x00000000


	//----- nvinfo : EIATTR_FRAME_SIZE
	.align		4
.L_3:
        /*0018*/ 	.byte	0x04, 0x11
        /*001a*/ 	.short	(.L_5 - .L_4)
	.align		4
.L_4:
        /*001c*/ 	.word	index@(triton_poi_fused_convolution_79)
        /*0020*/ 	.word	0x00000000


	//----- nvinfo : EIATTR_MIN_STACK_SIZE
	.align		4
.L_5:
        /*0024*/ 	.byte	0x04, 0x12
        /*0026*/ 	.short	(.L_7 - .L_6)
	.align		4
.L_6:
        /*0028*/ 	.word	index@(triton_poi_fused_convolution_79)
        /*002c*/ 	.word	0x00000000
.L_7:


//--------------------- .nv.info.triton_poi_fused_convolution_79 --------------------------
	.section	.nv.info.triton_poi_fused_convolution_79,"",@"SHT_CUDA_INFO"
	.sectionflags	@""
	.align	4


	//----- nvinfo : EIATTR_CUDA_API_VERSION
	.align		4
        /*0000*/ 	.byte	0x04, 0x37
        /*0002*/ 	.short	(.L_9 - .L_8)
.L_8:
        /*0004*/ 	.word	0x0000007c


	//----- nvinfo : EIATTR_KPARAM_INFO
	.align		4
.L_9:
        /*0008*/ 	.byte	0x04, 0x17
        /*000a*/ 	.short	(.L_11 - .L_10)
.L_10:
        /*000c*/ 	.word	0x00000000
        /*0010*/ 	.short	0x0002
        /*0012*/ 	.short	0x0010
        /*0014*/ 	.byte	0x00, 0xf0, 0x11, 0x00


	//----- nvinfo : EIATTR_KPARAM_INFO
	.align		4
.L_11:
        /*0018*/ 	.byte	0x04, 0x17
        /*001a*/ 	.short	(.L_13 - .L_12)
.L_12:
        /*001c*/ 	.word	0x00000000
        /*0020*/ 	.short	0x0001
        /*0022*/ 	.short	0x0008
        /*0024*/ 	.byte	0x00, 0xf4, 0x21, 0x00


	//----- nvinfo : EIATTR_KPARAM_INFO
	.align		4
.L_13:
        /*0028*/ 	.byte	0x04, 0x17
        /*002a*/ 	.short	(.L_15 - .L_14)
.L_14:
        /*002c*/ 	.word	0x00000000
        /*0030*/ 	.short	0x0000
        /*0032*/ 	.short	0x0000
        /*0034*/ 	.byte	0x00, 0xf4, 0x21, 0x00


	//----- nvinfo : EIATTR_SPARSE_MMA_MASK
	.align		4
.L_15:
        /*0038*/ 	.byte	0x03, 0x50
        /*003a*/ 	.short	0x0000


	//----- nvinfo : EIATTR_MAXREG_COUNT
	.align		4
        /*003c*/ 	.byte	0x03, 0x1b
        /*003e*/ 	.short	0x00ff


	//----- nvinfo : EIATTR_EXIT_INSTR_OFFSETS
	.align		4
        /*0040*/ 	.byte	0x04, 0x1c
        /*0042*/ 	.short	(.L_17 - .L_16)


	//   ....[0]....
.L_16:
        /*0044*/ 	.word	0x00000160


	//   ....[1]....
        /*0048*/ 	.word	0x00000180


	//----- nvinfo : EIATTR_REQNTID
	.align		4
.L_17:
        /*004c*/ 	.byte	0x04, 0x10
        /*004e*/ 	.short	(.L_19 - .L_18)
.L_18:
        /*0050*/ 	.word	0x00000080
        /*0054*/ 	.word	0x00000001
        /*0058*/ 	.word	0x00000001


	//----- nvinfo : EIATTR_CBANK_PARAM_SIZE
	.align		4
.L_19:
        /*005c*/ 	.byte	0x03, 0x19
        /*005e*/ 	.short	0x0014


	//----- nvinfo : EIATTR_PARAM_CBANK
	.align		4
        /*0060*/ 	.byte	0x04, 0x0a
        /*0062*/ 	.short	(.L_21 - .L_20)
	.align		4
.L_20:
        /*0064*/ 	.word	index@(.nv.constant0.triton_poi_fused_convolution_79)
        /*0068*/ 	.short	0x0210
        /*006a*/ 	.short	0x0014


	//----- nvinfo : EIATTR_SW_WAR
	.align		4
.L_21:
        /*006c*/ 	.byte	0x04, 0x36
        /*006e*/ 	.short	(.L_23 - .L_22)
.L_22:
        /*0070*/ 	.word	0x00000008
.L_23:


//--------------------- .nv.callgraph             --------------------------
	.section	.nv.callgraph,"",@"SHT_CUDA_CALLGRAPH"
	.align	4
	.sectionentsize	8
	.align		4
        /*0000*/ 	.word	0x00000000
	.align		4
        /*0004*/ 	.word	0xffffffff
	.align		4
        /*0008*/ 	.word	0x00000000
	.align		4
        /*000c*/ 	.word	0xfffffffe
	.align		4
        /*0010*/ 	.word	0x00000000
	.align		4
        /*0014*/ 	.word	0xfffffffd
	.align		4
        /*0018*/ 	.word	0x00000000
	.align		4
        /*001c*/ 	.word	0xfffffffc


//--------------------- .text.triton_poi_fused_convolution_79 --------------------------
	.section	.text.triton_poi_fused_convolution_79,"ax",@progbits
	.align	128
        .global         triton_poi_fused_convolution_79
        .type           triton_poi_fused_convolution_79,@function
        .size           triton_poi_fused_convolution_79,(.L_x_1 - triton_poi_fused_convolution_79)
        .other          triton_poi_fused_convolution_79,@"STO_CUDA_ENTRY STV_DEFAULT"
triton_poi_fused_convolution_79:
.text.triton_poi_fused_convolution_79:
[----:B------:R-:W0:Y:S02]  /*0000*/  LDC R1, c[0x0][0x28] ;  /* 0x00000a00ff017b82 */ /* 0x000e240000000800 */
[----:B------:R-:W1:Y:S01]  /*0010*/  S2R R0, SR_TID.X ;  /* 0x0000000000007919 */ /* 0x000e620000002100 */
[----:B------:R-:W2:Y:S01]  /*0020*/  LDC.64 R2, c[0x0][0x210] ;  /* 0x00008400ff027b82 */ /* 0x000ea20000000a00 */
[----:B------:R-:W-:Y:S01]  /*0030*/  ULDC.64 UR4, c[0x0][0x208] ;  /* 0x0000820000047ab9 */ /* 0x000fe20000000a00 */
[----:B------:R-:W3:Y:S06]  /*0040*/  S2R R7, SR_CTAID.X ;  /* 0x0000000000077919 */ /* 0x000eec0000002500 */
[----:B------:R-:W4:Y:S01]  /*0050*/  LDC.64 R4, c[0x0][0x218] ;  /* 0x00008600ff047b82 */ /* 0x000f220000000a00 */
[----:B-1----:R-:W-:-:S04]  /*0060*/  SHF.L.U32 R0, R0, 0x1, RZ ;  /* 0x0000000100007819 */ /* 0x002fc800000006ff */
[----:B------:R-:W-:-:S04]  /*0070*/  LOP3.LUT R0, R0, 0xfe, RZ, 0xc0, !PT ;  /* 0x000000fe00007812 */ /* 0x000fc800078ec0ff */
[----:B---3--:R-:W-:-:S04]  /*0080*/  LEA R7, R7, R0, 0x8 ;  /* 0x0000000007077211 */ /* 0x008fc800078e40ff */
[C---:B------:R-:W-:Y:S01]  /*0090*/  ISETP.GE.AND P0, PT, R7.reuse, 0xc00, PT ;  /* 0x00000c000700780c */ /* 0x040fe20003f06270 */
[----:B------:R-:W-:-:S04]  /*00a0*/  IMAD.HI R0, R7, 0x2aaaaaab, RZ ;  /* 0x2aaaaaab07007827 */ /* 0x000fc800078e02ff */
[----:B--2---:R-:W-:Y:S01]  /*00b0*/  IMAD.WIDE R2, R7, 0x4, R2 ;  /* 0x0000000407027825 */ /* 0x004fe200078e0202 */
[----:B------:R-:W-:-:S04]  /*00c0*/  SHF.R.U32.HI R9, RZ, 0x1f, R0 ;  /* 0x0000001fff097819 */ /* 0x000fc80000011600 */
[----:B------:R-:W-:-:S05]  /*00d0*/  LEA.HI R0, R0, R9, RZ, 0x19 ;  /* 0x0000000900007211 */ /* 0x000fca00078fc8ff */
[----:B------:R-:W-:Y:S01]  /*00e0*/  IMAD R9, R0, -0x300, R7 ;  /* 0xfffffd0000097824 */ /* 0x000fe200078e0207 */
[----:B------:R-:W-:-:S03]  /*00f0*/  CS2R R6, SRZ ;  /* 0x0000000000067805 */ /* 0x000fc6000001ff00 */
[----:B----4-:R-:W-:Y:S01]  /*0100*/  IMAD.WIDE R4, R9, 0x4, R4 ;  /* 0x0000000409047825 */ /* 0x010fe200078e0204 */
[----:B------:R-:W-:Y:S02]  /*0110*/  CS2R R8, SRZ ;  /* 0x0000000000087805 */ /* 0x000fe4000001ff00 */
[----:B------:R-:W2:Y:S04]  /*0120*/  @!P0 LDG.E.64 R6, desc[UR4][R2.64] ;  /* 0x0000000402068981 */ /* 0x000ea8000c1e1b00 */
[----:B------:R-:W2:Y:S02]  /*0130*/  @!P0 LDG.E.EL.64 R8, desc[UR4][R4.64] ;  /* 0x0000000404088981 */ /* 0x000ea4000c2e1b00 */
[----:B--2---:R-:W-:Y:S01]  /*0140*/  FADD R6, R8, R6 ;  /* 0x0000000608067221 */ /* 0x004fe20000000000 */
[----:B------:R-:W-:Y:S01]  /*0150*/  FADD R7, R9, R7 ;  /* 0x0000000709077221 */ /* 0x000fe20000000000 */
[----:B------:R-:W-:Y:S06]  /*0160*/  @P0 EXIT ;  /* 0x000000000000094d */ /* 0x000fec0003800000 */
[----:B------:R-:W-:Y:S01]  /*0170*/  STG.E.64 desc[UR4][R2.64], R6 ;  /* 0x0000000602007986 */ /* 0x000fe2000c101b04 */
[----:B------:R-:W-:Y:S05]  /*0180*/  EXIT ;  /* 0x000000000000794d */ /* 0x000fea0003800000 */
.L_x_0:
[----:B------:R-:W-:-:S00]  /*0190*/  BRA `(.L_x_0) ;  /* 0xfffffffc00fc7947 */ /* 0x000fc0000383ffff */
[----:B------:R-:W-:-:S00]  /*01a0*/  NOP ;  /* 0x0000000000007918 */ /* 0x000fc00000000000 */
        /* <DEDUP_REMOVED lines=13> */
.L_x_1:


//--------------------- .nv.constant0.triton_poi_fused_convolution_79 --------------------------
	.section	.nv.constant0.triton_poi_fused_convolution_79,"a",@progbits
	.sectionflags	@""
	.align	4
.nv.constant0.triton_poi_fused_convolution_79:
	.zero		548
